//
// Generated by NVIDIA NVVM Compiler
//
// Compiler Build ID: CL-36424714
// Cuda compilation tools, release 13.0, V13.0.88
// Based on NVVM 20.0.0
//

.version 9.0
.target sm_100
.address_size 64

	// .globl	_Z16gpu_matmul_basiciPKfS0_Pf
// _ZZ17gpu_matmul_sharediPKfS0_PfE3s_A has been demoted
// _ZZ17gpu_matmul_sharediPKfS0_PfE3s_B has been demoted

.visible .entry _Z16gpu_matmul_basiciPKfS0_Pf(
	.param .u32 _Z16gpu_matmul_basiciPKfS0_Pf_param_0,
	.param .u64 .ptr .align 1 _Z16gpu_matmul_basiciPKfS0_Pf_param_1,
	.param .u64 .ptr .align 1 _Z16gpu_matmul_basiciPKfS0_Pf_param_2,
	.param .u64 .ptr .align 1 _Z16gpu_matmul_basiciPKfS0_Pf_param_3
)
{
	.reg .pred 	%p<10>;
	.reg .b32 	%r<40>;
	.reg .b32 	%f<67>;
	.reg .b64 	%rd<67>;

	ld.param.u32 	%r18, [_Z16gpu_matmul_basiciPKfS0_Pf_param_0];
	ld.param.u64 	%rd14, [_Z16gpu_matmul_basiciPKfS0_Pf_param_1];
	ld.param.u64 	%rd15, [_Z16gpu_matmul_basiciPKfS0_Pf_param_2];
	cvta.to.global.u64 	%rd1, %rd15;
	cvta.to.global.u64 	%rd2, %rd14;
	mov.u32 	%r19, %ctaid.y;
	mov.u32 	%r20, %ntid.y;
	mov.u32 	%r21, %tid.y;
	mad.lo.s32 	%r1, %r19, %r20, %r21;
	mov.u32 	%r22, %ctaid.x;
	mov.u32 	%r23, %ntid.x;
	mov.u32 	%r24, %tid.x;
	mad.lo.s32 	%r2, %r22, %r23, %r24;
	max.s32 	%r25, %r1, %r2;
	setp.ge.s32 	%p1, %r25, %r18;
	@%p1 bra 	$L__BB0_13;
	mul.lo.s32 	%r3, %r1, %r18;
	and.b32  	%r4, %r18, 7;
	setp.lt.u32 	%p2, %r18, 8;
	mov.f32 	%f66, 0f00000000;
	mov.b32 	%r38, 0;
	@%p2 bra 	$L__BB0_4;
	and.b32  	%r38, %r18, 2147483640;
	neg.s32 	%r36, %r38;
	mul.wide.s32 	%rd16, %r18, 4;
	add.s64 	%rd3, %rd1, %rd16;
	shl.b32 	%r7, %r18, 3;
	mul.wide.s32 	%rd17, %r18, 8;
	add.s64 	%rd4, %rd1, %rd17;
	mul.wide.s32 	%rd18, %r18, 12;
	add.s64 	%rd5, %rd1, %rd18;
	mul.wide.s32 	%rd19, %r18, 16;
	add.s64 	%rd6, %rd1, %rd19;
	mul.wide.s32 	%rd20, %r18, 20;
	add.s64 	%rd7, %rd1, %rd20;
	mul.wide.s32 	%rd21, %r18, 24;
	add.s64 	%rd8, %rd1, %rd21;
	mul.wide.s32 	%rd22, %r18, 28;
	add.s64 	%rd9, %rd1, %rd22;
	mul.wide.u32 	%rd23, %r3, 4;
	add.s64 	%rd24, %rd23, %rd2;
	add.s64 	%rd66, %rd24, 16;
	mov.f32 	%f66, 0f00000000;
	mov.u32 	%r35, %r2;
$L__BB0_3:
	.pragma "nounroll";
	mul.wide.s32 	%rd25, %r35, 4;
	add.s64 	%rd26, %rd3, %rd25;
	add.s64 	%rd27, %rd4, %rd25;
	add.s64 	%rd28, %rd5, %rd25;
	add.s64 	%rd29, %rd6, %rd25;
	add.s64 	%rd30, %rd7, %rd25;
	add.s64 	%rd31, %rd8, %rd25;
	add.s64 	%rd32, %rd9, %rd25;
	add.s64 	%rd33, %rd1, %rd25;
	ld.global.f32 	%f16, [%rd66+-16];
	ld.global.f32 	%f17, [%rd33];
	fma.rn.f32 	%f18, %f16, %f17, %f66;
	ld.global.f32 	%f19, [%rd66+-12];
	ld.global.f32 	%f20, [%rd26];
	fma.rn.f32 	%f21, %f19, %f20, %f18;
	ld.global.f32 	%f22, [%rd66+-8];
	ld.global.f32 	%f23, [%rd27];
	fma.rn.f32 	%f24, %f22, %f23, %f21;
	ld.global.f32 	%f25, [%rd66+-4];
	ld.global.f32 	%f26, [%rd28];
	fma.rn.f32 	%f27, %f25, %f26, %f24;
	ld.global.f32 	%f28, [%rd66];
	ld.global.f32 	%f29, [%rd29];
	fma.rn.f32 	%f30, %f28, %f29, %f27;
	ld.global.f32 	%f31, [%rd66+4];
	ld.global.f32 	%f32, [%rd30];
	fma.rn.f32 	%f33, %f31, %f32, %f30;
	ld.global.f32 	%f34, [%rd66+8];
	ld.global.f32 	%f35, [%rd31];
	fma.rn.f32 	%f36, %f34, %f35, %f33;
	ld.global.f32 	%f37, [%rd66+12];
	ld.global.f32 	%f38, [%rd32];
	fma.rn.f32 	%f66, %f37, %f38, %f36;
	add.s32 	%r36, %r36, 8;
	add.s32 	%r35, %r35, %r7;
	add.s64 	%rd66, %rd66, 32;
	setp.ne.s32 	%p3, %r36, 0;
	@%p3 bra 	$L__BB0_3;
$L__BB0_4:
	setp.eq.s32 	%p4, %r4, 0;
	@%p4 bra 	$L__BB0_12;
	and.b32  	%r13, %r18, 3;
	setp.lt.u32 	%p5, %r4, 4;
	@%p5 bra 	$L__BB0_7;
	add.s32 	%r27, %r38, %r3;
	mul.wide.u32 	%rd34, %r27, 4;
	add.s64 	%rd35, %rd2, %rd34;
	ld.global.f32 	%f40, [%rd35];
	mad.lo.s32 	%r28, %r38, %r18, %r2;
	mul.wide.s32 	%rd36, %r28, 4;
	add.s64 	%rd37, %rd1, %rd36;
	ld.global.f32 	%f41, [%rd37];
	fma.rn.f32 	%f42, %f40, %f41, %f66;
	cvt.u64.u32 	%rd38, %r3;
	cvt.u64.u32 	%rd39, %r38;
	add.s64 	%rd40, %rd39, %rd38;
	shl.b64 	%rd41, %rd40, 2;
	add.s64 	%rd42, %rd2, %rd41;
	ld.global.f32 	%f43, [%rd42+4];
	mul.wide.s32 	%rd43, %r18, 4;
	add.s64 	%rd44, %rd37, %rd43;
	ld.global.f32 	%f44, [%rd44];
	fma.rn.f32 	%f45, %f43, %f44, %f42;
	ld.global.f32 	%f46, [%rd42+8];
	add.s64 	%rd45, %rd44, %rd43;
	ld.global.f32 	%f47, [%rd45];
	fma.rn.f32 	%f48, %f46, %f47, %f45;
	ld.global.f32 	%f49, [%rd42+12];
	add.s64 	%rd46, %rd45, %rd43;
	ld.global.f32 	%f50, [%rd46];
	fma.rn.f32 	%f66, %f49, %f50, %f48;
	add.s32 	%r38, %r38, 4;
$L__BB0_7:
	setp.eq.s32 	%p6, %r13, 0;
	@%p6 bra 	$L__BB0_12;
	setp.eq.s32 	%p7, %r13, 1;
	@%p7 bra 	$L__BB0_10;
	add.s32 	%r29, %r38, %r3;
	mul.wide.u32 	%rd47, %r29, 4;
	add.s64 	%rd48, %rd2, %rd47;
	ld.global.f32 	%f52, [%rd48];
	mad.lo.s32 	%r30, %r38, %r18, %r2;
	mul.wide.s32 	%rd49, %r30, 4;
	add.s64 	%rd50, %rd1, %rd49;
	ld.global.f32 	%f53, [%rd50];
	fma.rn.f32 	%f54, %f52, %f53, %f66;
	cvt.u64.u32 	%rd51, %r3;
	cvt.u64.u32 	%rd52, %r38;
	add.s64 	%rd53, %rd52, %rd51;
	shl.b64 	%rd54, %rd53, 2;
	add.s64 	%rd55, %rd2, %rd54;
	ld.global.f32 	%f55, [%rd55+4];
	mul.wide.s32 	%rd56, %r18, 4;
	add.s64 	%rd57, %rd50, %rd56;
	ld.global.f32 	%f56, [%rd57];
	fma.rn.f32 	%f66, %f55, %f56, %f54;
	add.s32 	%r38, %r38, 2;
$L__BB0_10:
	and.b32  	%r31, %r18, 1;
	setp.eq.b32 	%p8, %r31, 1;
	not.pred 	%p9, %p8;
	@%p9 bra 	$L__BB0_12;
	add.s32 	%r32, %r38, %r3;
	mul.wide.u32 	%rd58, %r32, 4;
	add.s64 	%rd59, %rd2, %rd58;
	ld.global.f32 	%f57, [%rd59];
	mad.lo.s32 	%r33, %r38, %r18, %r2;
	mul.wide.s32 	%rd60, %r33, 4;
	add.s64 	%rd61, %rd1, %rd60;
	ld.global.f32 	%f58, [%rd61];
	fma.rn.f32 	%f66, %f57, %f58, %f66;
$L__BB0_12:
	ld.param.u64 	%rd65, [_Z16gpu_matmul_basiciPKfS0_Pf_param_3];
	add.s32 	%r34, %r3, %r2;
	cvta.to.global.u64 	%rd62, %rd65;
	mul.wide.s32 	%rd63, %r34, 4;
	add.s64 	%rd64, %rd62, %rd63;
	st.global.f32 	[%rd64], %f66;
$L__BB0_13:
	ret;

}
	// .globl	_Z17gpu_matmul_sharediPKfS0_Pf
.visible .entry _Z17gpu_matmul_sharediPKfS0_Pf(
	.param .u32 _Z17gpu_matmul_sharediPKfS0_Pf_param_0,
	.param .u64 .ptr .align 1 _Z17gpu_matmul_sharediPKfS0_Pf_param_1,
	.param .u64 .ptr .align 1 _Z17gpu_matmul_sharediPKfS0_Pf_param_2,
	.param .u64 .ptr .align 1 _Z17gpu_matmul_sharediPKfS0_Pf_param_3
)
{
	.reg .pred 	%p<8>;
	.reg .b32 	%r<42>;
	.reg .b32 	%f<63>;
	.reg .b64 	%rd<13>;
	// demoted variable
	.shared .align 4 .b8 _ZZ17gpu_matmul_sharediPKfS0_PfE3s_A[1024];
	// demoted variable
	.shared .align 4 .b8 _ZZ17gpu_matmul_sharediPKfS0_PfE3s_B[1024];
	ld.param.u32 	%r23, [_Z17gpu_matmul_sharediPKfS0_Pf_param_0];
	ld.param.u64 	%rd4, [_Z17gpu_matmul_sharediPKfS0_Pf_param_1];
	ld.param.u64 	%rd5, [_Z17gpu_matmul_sharediPKfS0_Pf_param_2];
	ld.param.u64 	%rd6, [_Z17gpu_matmul_sharediPKfS0_Pf_param_3];
	mov.u32 	%r24, %ctaid.y;
	mov.u32 	%r25, %ntid.y;
	mov.u32 	%r39, %tid.y;
	mad.lo.s32 	%r2, %r24, %r25, %r39;
	mov.u32 	%r26, %ctaid.x;
	mov.u32 	%r27, %ntid.x;
	mov.u32 	%r37, %tid.x;
	mad.lo.s32 	%r4, %r26, %r27, %r37;
	setp.lt.s32 	%p1, %r23, 1;
	mov.f32 	%f62, 0f00000000;
	@%p1 bra 	$L__BB1_7;
	add.s32 	%r28, %r23, 15;
	shr.u32 	%r29, %r28, 4;
	shl.b32 	%r30, %r39, 6;
	mov.u32 	%r31, _ZZ17gpu_matmul_sharediPKfS0_PfE3s_A;
	add.s32 	%r5, %r31, %r30;
	shl.b32 	%r32, %r37, 2;
	add.s32 	%r6, %r5, %r32;
	mov.u32 	%r33, _ZZ17gpu_matmul_sharediPKfS0_PfE3s_B;
	add.s32 	%r8, %r33, %r32;
	add.s32 	%r7, %r8, %r30;
	neg.s32 	%r41, %r29;
	mad.lo.s32 	%r40, %r39, %r23, %r4;
	shl.b32 	%r11, %r23, 4;
	mad.lo.s32 	%r38, %r2, %r23, %r37;
	cvta.to.global.u64 	%rd1, %rd4;
	cvta.to.global.u64 	%rd2, %rd5;
	mov.f32 	%f62, 0f00000000;
$L__BB1_2:
	setp.ge.u32 	%p2, %r2, %r23;
	mul.wide.s32 	%rd7, %r38, 4;
	add.s64 	%rd3, %rd1, %rd7;
	setp.ge.s32 	%p3, %r37, %r23;
	mov.f32 	%f60, 0f00000000;
	or.pred  	%p4, %p2, %p3;
	@%p4 bra 	$L__BB1_4;
	ld.global.f32 	%f60, [%rd3];
$L__BB1_4:
	st.shared.f32 	[%r6], %f60;
	mov.f32 	%f61, 0f00000000;
	max.s32 	%r34, %r4, %r39;
	setp.ge.s32 	%p5, %r34, %r23;
	@%p5 bra 	$L__BB1_6;
	mul.wide.s32 	%rd8, %r40, 4;
	add.s64 	%rd9, %rd2, %rd8;
	ld.global.f32 	%f61, [%rd9];
$L__BB1_6:
	st.shared.f32 	[%r7], %f61;
	bar.sync 	0;
	ld.shared.f32 	%f12, [%r5];
	ld.shared.f32 	%f13, [%r8];
	fma.rn.f32 	%f14, %f12, %f13, %f62;
	ld.shared.f32 	%f15, [%r5+4];
	ld.shared.f32 	%f16, [%r8+64];
	fma.rn.f32 	%f17, %f15, %f16, %f14;
	ld.shared.f32 	%f18, [%r5+8];
	ld.shared.f32 	%f19, [%r8+128];
	fma.rn.f32 	%f20, %f18, %f19, %f17;
	ld.shared.f32 	%f21, [%r5+12];
	ld.shared.f32 	%f22, [%r8+192];
	fma.rn.f32 	%f23, %f21, %f22, %f20;
	ld.shared.f32 	%f24, [%r5+16];
	ld.shared.f32 	%f25, [%r8+256];
	fma.rn.f32 	%f26, %f24, %f25, %f23;
	ld.shared.f32 	%f27, [%r5+20];
	ld.shared.f32 	%f28, [%r8+320];
	fma.rn.f32 	%f29, %f27, %f28, %f26;
	ld.shared.f32 	%f30, [%r5+24];
	ld.shared.f32 	%f31, [%r8+384];
	fma.rn.f32 	%f32, %f30, %f31, %f29;
	ld.shared.f32 	%f33, [%r5+28];
	ld.shared.f32 	%f34, [%r8+448];
	fma.rn.f32 	%f35, %f33, %f34, %f32;
	ld.shared.f32 	%f36, [%r5+32];
	ld.shared.f32 	%f37, [%r8+512];
	fma.rn.f32 	%f38, %f36, %f37, %f35;
	ld.shared.f32 	%f39, [%r5+36];
	ld.shared.f32 	%f40, [%r8+576];
	fma.rn.f32 	%f41, %f39, %f40, %f38;
	ld.shared.f32 	%f42, [%r5+40];
	ld.shared.f32 	%f43, [%r8+640];
	fma.rn.f32 	%f44, %f42, %f43, %f41;
	ld.shared.f32 	%f45, [%r5+44];
	ld.shared.f32 	%f46, [%r8+704];
	fma.rn.f32 	%f47, %f45, %f46, %f44;
	ld.shared.f32 	%f48, [%r5+48];
	ld.shared.f32 	%f49, [%r8+768];
	fma.rn.f32 	%f50, %f48, %f49, %f47;
	ld.shared.f32 	%f51, [%r5+52];
	ld.shared.f32 	%f52, [%r8+832];
	fma.rn.f32 	%f53, %f51, %f52, %f50;
	ld.shared.f32 	%f54, [%r5+56];
	ld.shared.f32 	%f55, [%r8+896];
	fma.rn.f32 	%f56, %f54, %f55, %f53;
	ld.shared.f32 	%f57, [%r5+60];
	ld.shared.f32 	%f58, [%r8+960];
	fma.rn.f32 	%f62, %f57, %f58, %f56;
	bar.sync 	0;
	add.s32 	%r41, %r41, 1;
	setp.ne.s32 	%p6, %r41, 0;
	add.s32 	%r40, %r40, %r11;
	add.s32 	%r39, %r39, 16;
	add.s32 	%r38, %r38, 16;
	add.s32 	%r37, %r37, 16;
	@%p6 bra 	$L__BB1_2;
$L__BB1_7:
	max.s32 	%r35, %r2, %r4;
	setp.ge.s32 	%p7, %r35, %r23;
	@%p7 bra 	$L__BB1_9;
	mad.lo.s32 	%r36, %r2, %r23, %r4;
	cvta.to.global.u64 	%rd10, %rd6;
	mul.wide.s32 	%rd11, %r36, 4;
	add.s64 	%rd12, %rd10, %rd11;
	st.global.f32 	[%rd12], %f62;
$L__BB1_9:
	ret;

}


// ===== COMPILED SASS (sm_100) =====

	.target	sm_100

	.elftype	@"ET_EXEC"


//--------------------- .note.nv.tkinfo           --------------------------
	.section	.note.nv.tkinfo,"",@"SHT_NOTE"
	.sectionflags	@"SHF_NOTE_NV_TKINFO"
	.tkinfo
        /*0018*/ 	.word	0x00000002
        /*0030*/ 	.string	""
        /*0030*/ 	.string	"ptxas"
        /*0030*/ 	.string	"Cuda compilation tools, release 13.0, V13.0.88"
        /*0030*/ 	.string	"Build cuda_13.0.r13.0/compiler.36424714_0"
        /*0030*/ 	.string	"-arch sm_100 -m 64 "



//--------------------- .note.nv.cuinfo           --------------------------
	.section	.note.nv.cuinfo,"",@"SHT_NOTE"
	.sectionflags	@"SHF_NOTE_NV_CUINFO"
        /*0018*/ 	.short	0x0002
        /*001a*/ 	.short	0x0064
        /*001c*/ 	.short	0x0082
	.zero		2


//--------------------- .nv.info                  --------------------------
	.section	.nv.info,"",@"SHT_CUDA_INFO"
	.align	4


	//----- nvinfo : EIATTR_REGCOUNT
	.align		4
        /*0000*/ 	.byte	0x04, 0x2f
        /*0002*/ 	.short	(.L_1 - .L_0)
	.align		4
.L_0:
        /*0004*/ 	.word	index@(_Z16gpu_matmul_basiciPKfS0_Pf)
        /*0008*/ 	.word	0x0000001e


	//----- nvinfo : EIATTR_FRAME_SIZE
	.align		4
.L_1:
        /*000c*/ 	.byte	0x04, 0x11
        /*000e*/ 	.short	(.L_3 - .L_2)
	.align		4
.L_2:
        /*0010*/ 	.word	index@(_Z16gpu_matmul_basiciPKfS0_Pf)
        /*0014*/ 	.word	0x00000000


	//----- nvinfo : EIATTR_REGCOUNT
	.align		4
.L_3:
        /*0018*/ 	.byte	0x04, 0x2f
        /*001a*/ 	.short	(.L_5 - .L_4)
	.align		4
.L_4:
        /*001c*/ 	.word	index@(_Z17gpu_matmul_sharediPKfS0_Pf)
        /*0020*/ 	.word	0x00000020


	//----- nvinfo : EIATTR_FRAME_SIZE
	.align		4
.L_5:
        /*0024*/ 	.byte	0x04, 0x11
        /*0026*/ 	.short	(.L_7 - .L_6)
	.align		4
.L_6:
        /*0028*/ 	.word	index@(_Z17gpu_matmul_sharediPKfS0_Pf)
        /*002c*/ 	.word	0x00000000


	//----- nvinfo : EIATTR_MIN_STACK_SIZE
	.align		4
.L_7:
        /*0030*/ 	.byte	0x04, 0x12
        /*0032*/ 	.short	(.L_9 - .L_8)
	.align		4
.L_8:
        /*0034*/ 	.word	index@(_Z17gpu_matmul_sharediPKfS0_Pf)
        /*0038*/ 	.word	0x00000000


	//----- nvinfo : EIATTR_MIN_STACK_SIZE
	.align		4
.L_9:
        /*003c*/ 	.byte	0x04, 0x12
        /*003e*/ 	.short	(.L_11 - .L_10)
	.align		4
.L_10:
        /*0040*/ 	.word	index@(_Z16gpu_matmul_basiciPKfS0_Pf)
        /*0044*/ 	.word	0x00000000
.L_11:


//--------------------- .nv.compat                --------------------------
	.section	.nv.compat,"",@"SHT_CUDA_COMPAT_INFO"
	.align	4
        /*0000*/ 	.byte	0x02, 0x09, 0x00, 0x00, 0x02, 0x02, 0x01, 0x00, 0x02, 0x05, 0x05, 0x00, 0x03, 0x07, 0x01, 0x01
        /*0010*/ 	.byte	0x02, 0x03, 0x00, 0x00, 0x02, 0x06, 0x01, 0x00, 0x04, 0x0b, 0x08, 0x00, 0x09, 0x00, 0x00, 0x00
        /*0020*/ 	.byte	0x00, 0x00, 0x00, 0x00


//--------------------- .nv.info._Z17gpu_matmul_sharediPKfS0_Pf --------------------------
	.section	.nv.info._Z17gpu_matmul_sharediPKfS0_Pf,"",@"SHT_CUDA_INFO"
	.sectionflags	@""
	.align	4


	//----- nvinfo : EIATTR_CUDA_API_VERSION
	.align		4
        /*0000*/ 	.byte	0x04, 0x37
        /*0002*/ 	.short	(.L_13 - .L_12)
.L_12:
        /*0004*/ 	.word	0x00000082


	//----- nvinfo : EIATTR_KPARAM_INFO
	.align		4
.L_13:
        /*0008*/ 	.byte	0x04, 0x17
        /*000a*/ 	.short	(.L_15 - .L_14)
.L_14:
        /*000c*/ 	.word	0x00000000
        /*0010*/ 	.short	0x0003
        /*0012*/ 	.short	0x0018
        /*0014*/ 	.byte	0x00, 0xf5, 0x21, 0x00


	//----- nvinfo : EIATTR_KPARAM_INFO
	.align		4
.L_15:
        /*0018*/ 	.byte	0x04, 0x17
        /*001a*/ 	.short	(.L_17 - .L_16)
.L_16:
        /*001c*/ 	.word	0x00000000
        /*0020*/ 	.short	0x0002
        /*0022*/ 	.short	0x0010
        /*0024*/ 	.byte	0x00, 0xf5, 0x21, 0x00


	//----- nvinfo : EIATTR_KPARAM_INFO
	.align		4
.L_17:
        /*0028*/ 	.byte	0x04, 0x17
        /*002a*/ 	.short	(.L_19 - .L_18)
.L_18:
        /*002c*/ 	.word	0x00000000
        /*0030*/ 	.short	0x0001
        /*0032*/ 	.short	0x0008
        /*0034*/ 	.byte	0x00, 0xf5, 0x21, 0x00


	//----- nvinfo : EIATTR_KPARAM_INFO
	.align		4
.L_19:
        /*0038*/ 	.byte	0x04, 0x17
        /*003a*/ 	.short	(.L_21 - .L_20)
.L_20:
        /*003c*/ 	.word	0x00000000
        /*0040*/ 	.short	0x0000
        /*0042*/ 	.short	0x0000
        /*0044*/ 	.byte	0x00, 0xf0, 0x11, 0x00


	//----- nvinfo : EIATTR_SPARSE_MMA_MASK
	.align		4
.L_21:
        /*0048*/ 	.byte	0x03, 0x50
        /*004a*/ 	.short	0x0000


	//----- nvinfo : EIATTR_MAXREG_COUNT
	.align		4
        /*004c*/ 	.byte	0x03, 0x1b
        /*004e*/ 	.short	0x00ff


	//----- nvinfo : EIATTR_NUM_BARRIERS
	.align		4
        /*0050*/ 	.byte	0x02, 0x4c
        /*0052*/ 	.byte	0x01
	.zero		1


	//----- nvinfo : EIATTR_MERCURY_ISA_VERSION
	.align		4
        /*0054*/ 	.byte	0x03, 0x5f
        /*0056*/ 	.short	0x0101


	//----- nvinfo : EIATTR_VRC_CTA_INIT_COUNT
	.align		4
        /*0058*/ 	.byte	0x02, 0x4a
	.zero		1
	.zero		1


	//----- nvinfo : EIATTR_EXIT_INSTR_OFFSETS
	.align		4
        /*005c*/ 	.byte	0x04, 0x1c
        /*005e*/ 	.short	(.L_23 - .L_22)


	//   ....[0]....
.L_22:
        /*0060*/ 	.word	0x000005d0


	//   ....[1]....
        /*0064*/ 	.word	0x00000620


	//----- nvinfo : EIATTR_CBANK_PARAM_SIZE
	.align		4
.L_23:
        /*0068*/ 	.byte	0x03, 0x19
        /*006a*/ 	.short	0x0020


	//----- nvinfo : EIATTR_PARAM_CBANK
	.align		4
        /*006c*/ 	.byte	0x04, 0x0a
        /*006e*/ 	.short	(.L_25 - .L_24)
	.align		4
.L_24:
        /*0070*/ 	.word	index@(.nv.constant0._Z17gpu_matmul_sharediPKfS0_Pf)
        /*0074*/ 	.short	0x0380
        /*0076*/ 	.short	0x0020


	//----- nvinfo : EIATTR_SW_WAR
	.align		4
.L_25:
        /*0078*/ 	.byte	0x04, 0x36
        /*007a*/ 	.short	(.L_27 - .L_26)
.L_26:
        /*007c*/ 	.word	0x00000008
.L_27:


//--------------------- .nv.info._Z16gpu_matmul_basiciPKfS0_Pf --------------------------
	.section	.nv.info._Z16gpu_matmul_basiciPKfS0_Pf,"",@"SHT_CUDA_INFO"
	.sectionflags	@""
	.align	4


	//----- nvinfo : EIATTR_CUDA_API_VERSION
	.align		4
        /*0000*/ 	.byte	0x04, 0x37
        /*0002*/ 	.short	(.L_29 - .L_28)
.L_28:
        /*0004*/ 	.word	0x00000082


	//----- nvinfo : EIATTR_KPARAM_INFO
	.align		4
.L_29:
        /*0008*/ 	.byte	0x04, 0x17
        /*000a*/ 	.short	(.L_31 - .L_30)
.L_30:
        /*000c*/ 	.word	0x00000000
        /*0010*/ 	.short	0x0003
        /*0012*/ 	.short	0x0018
        /*0014*/ 	.byte	0x00, 0xf5, 0x21, 0x00


	//----- nvinfo : EIATTR_KPARAM_INFO
	.align		4
.L_31:
        /*0018*/ 	.byte	0x04, 0x17
        /*001a*/ 	.short	(.L_33 - .L_32)
.L_32:
        /*001c*/ 	.word	0x00000000
        /*0020*/ 	.short	0x0002
        /*0022*/ 	.short	0x0010
        /*0024*/ 	.byte	0x00, 0xf5, 0x21, 0x00


	//----- nvinfo : EIATTR_KPARAM_INFO
	.align		4
.L_33:
        /*0028*/ 	.byte	0x04, 0x17
        /*002a*/ 	.short	(.L_35 - .L_34)
.L_34:
        /*002c*/ 	.word	0x00000000
        /*0030*/ 	.short	0x0001
        /*0032*/ 	.short	0x0008
        /*0034*/ 	.byte	0x00, 0xf5, 0x21, 0x00


	//----- nvinfo : EIATTR_KPARAM_INFO
	.align		4
.L_35:
        /*0038*/ 	.byte	0x04, 0x17
        /*003a*/ 	.short	(.L_37 - .L_36)
.L_36:
        /*003c*/ 	.word	0x00000000
        /*0040*/ 	.short	0x0000
        /*0042*/ 	.short	0x0000
        /*0044*/ 	.byte	0x00, 0xf0, 0x11, 0x00


	//----- nvinfo : EIATTR_SPARSE_MMA_MASK
	.align		4
.L_37:
        /*0048*/ 	.byte	0x03, 0x50
        /*004a*/ 	.short	0x0000


	//----- nvinfo : EIATTR_MAXREG_COUNT
	.align		4
        /*004c*/ 	.byte	0x03, 0x1b
        /*004e*/ 	.short	0x00ff


	//----- nvinfo : EIATTR_MERCURY_ISA_VERSION
	.align		4
        /*0050*/ 	.byte	0x03, 0x5f
        /*0052*/ 	.short	0x0101


	//----- nvinfo : EIATTR_VRC_CTA_INIT_COUNT
	.align		4
        /*0054*/ 	.byte	0x02, 0x4a
	.zero		1
	.zero		1


	//----- nvinfo : EIATTR_EXIT_INSTR_OFFSETS
	.align		4
        /*0058*/ 	.byte	0x04, 0x1c
        /*005a*/ 	.short	(.L_39 - .L_38)


	//   ....[0]....
.L_38:
        /*005c*/ 	.word	0x000000c0


	//   ....[1]....
        /*0060*/ 	.word	0x00000aa0


	//----- nvinfo : EIATTR_CBANK_PARAM_SIZE
	.align		4
.L_39:
        /*0064*/ 	.byte	0x03, 0x19
        /*0066*/ 	.short	0x0020


	//----- nvinfo : EIATTR_PARAM_CBANK
	.align		4
        /*0068*/ 	.byte	0x04, 0x0a
        /*006a*/ 	.short	(.L_41 - .L_40)
	.align		4
.L_40:
        /*006c*/ 	.word	index@(.nv.constant0._Z16gpu_matmul_basiciPKfS0_Pf)
        /*0070*/ 	.short	0x0380
        /*0072*/ 	.short	0x0020


	//----- nvinfo : EIATTR_SW_WAR
	.align		4
.L_41:
        /*0074*/ 	.byte	0x04, 0x36
        /*0076*/ 	.short	(.L_43 - .L_42)
.L_42:
        /*0078*/ 	.word	0x00000008
.L_43:


//--------------------- .nv.callgraph             --------------------------
	.section	.nv.callgraph,"",@"SHT_CUDA_CALLGRAPH"
	.align	4
	.sectionentsize	8
	.align		4
        /*0000*/ 	.word	0x00000000
	.align		4
        /*0004*/ 	.word	0xffffffff
	.align		4
        /*0008*/ 	.word	0x00000000
	.align		4
        /*000c*/ 	.word	0xfffffffe
	.align		4
        /*0010*/ 	.word	0x00000000
	.align		4
        /*0014*/ 	.word	0xfffffffd
	.align		4
        /*0018*/ 	.word	0x00000000
	.align		4
        /*001c*/ 	.word	0xfffffffc


//--------------------- .text._Z17gpu_matmul_sharediPKfS0_Pf --------------------------
	.section	.text._Z17gpu_matmul_sharediPKfS0_Pf,"ax",@progbits
	.align	128
        .global         _Z17gpu_matmul_sharediPKfS0_Pf
        .type           _Z17gpu_matmul_sharediPKfS0_Pf,@function
        .size           _Z17gpu_matmul_sharediPKfS0_Pf,(.L_x_8 - _Z17gpu_matmul_sharediPKfS0_Pf)
        .other          _Z17gpu_matmul_sharediPKfS0_Pf,@"STO_CUDA_ENTRY STV_DEFAULT"
_Z17gpu_matmul_sharediPKfS0_Pf:
.text._Z17gpu_matmul_sharediPKfS0_Pf:
[----:B------:R-:W-:Y:S01]  /*0000*/  LDC R1, c[0x0][0x37c] ;  /* 0x0000df00ff017b82 */ /* 0x000fe20000000800 */
[----:B------:R-:W0:Y:S01]  /*0010*/  LDCU UR6, c[0x0][0x380] ;  /* 0x00007000ff0677ac */ /* 0x000e220008000800 */
[----:B------:R-:W1:Y:S06]  /*0020*/  S2R R5, SR_TID.Y ;  /* 0x0000000000057919 */ /* 0x000e6c0000002200 */
[----:B------:R-:W1:Y:S01]  /*0030*/  LDC R3, c[0x0][0x364] ;  /* 0x0000d900ff037b82 */ /* 0x000e620000000800 */
[----:B------:R-:W-:Y:S01]  /*0040*/  HFMA2 R25, -RZ, RZ, 0, 0 ;  /* 0x00000000ff197431 */ /* 0x000fe200000001ff */
[----:B------:R-:W2:Y:S01]  /*0050*/  LDCU.64 UR8, c[0x0][0x358] ;  /* 0x00006b00ff0877ac */ /* 0x000ea20008000a00 */
[----:B------:R-:W3:Y:S05]  /*0060*/  S2R R7, SR_TID.X ;  /* 0x0000000000077919 */ /* 0x000eea0000002100 */
[----:B------:R-:W1:Y:S08]  /*0070*/  S2UR UR4, SR_CTAID.Y ;  /* 0x00000000000479c3 */ /* 0x000e700000002600 */
[----:B------:R-:W3:Y:S01]  /*0080*/  S2UR UR5, SR_CTAID.X ;  /* 0x00000000000579c3 */ /* 0x000ee20000002500 */
[----:B0-----:R-:W-:-:S04]  /*0090*/  MOV R4, UR6 ;  /* 0x0000000600047c02 */ /* 0x001fc80008000f00 */
[----:B------:R-:W-:-:S03]  /*00a0*/  ISETP.GE.AND P0, PT, R4, 0x1, PT ;  /* 0x000000010400780c */ /* 0x000fc60003f06270 */
[----:B------:R-:W3:Y:S01]  /*00b0*/  LDC R2, c[0x0][0x360] ;  /* 0x0000d800ff027b82 */ /* 0x000ee20000000800 */
[----:B-1----:R-:W-:Y:S02]  /*00c0*/  IMAD R3, R3, UR4, R5 ;  /* 0x0000000403037c24 */ /* 0x002fe4000f8e0205 */
[----:B---3--:R-:W-:-:S07]  /*00d0*/  IMAD R2, R2, UR5, R7 ;  /* 0x0000000502027c24 */ /* 0x008fce000f8e0207 */
[----:B--2---:R-:W-:Y:S05]  /*00e0*/  @!P0 BRA `(.L_x_0) ;  /* 0x0000000400308947 */ /* 0x004fea0003800000 */
[----:B------:R-:W0:Y:S01]  /*00f0*/  S2UR UR6, SR_CgaCtaId ;  /* 0x00000000000679c3 */ /* 0x000e220000008800 */
[----:B------:R-:W-:Y:S01]  /*0100*/  UMOV UR4, 0x400 ;  /* 0x0000040000047882 */ /* 0x000fe20000000000 */
[----:B------:R-:W-:Y:S01]  /*0110*/  IADD3 R6, PT, PT, R4, 0xf, RZ ;  /* 0x0000000f04067810 */ /* 0x000fe20007ffe0ff */
[----:B------:R-:W-:Y:S01]  /*0120*/  UIADD3 UR5, UPT, UPT, UR4, 0x400, URZ ;  /* 0x0000040004057890 */ /* 0x000fe2000fffe0ff */
[----:B------:R-:W-:Y:S01]  /*0130*/  MOV R25, RZ ;  /* 0x000000ff00197202 */ /* 0x000fe20000000f00 */
[-C--:B------:R-:W-:Y:S01]  /*0140*/  IMAD R17, R5, R4.reuse, R2 ;  /* 0x0000000405117224 */ /* 0x080fe200078e0202 */
[----:B------:R-:W-:Y:S01]  /*0150*/  SHF.R.U32.HI R19, RZ, 0x4, R6 ;  /* 0x00000004ff137819 */ /* 0x000fe20000011606 */
[----:B------:R-:W-:Y:S01]  /*0160*/  IMAD R18, R3, R4, R7 ;  /* 0x0000000403127224 */ /* 0x000fe200078e0207 */
[----:B------:R-:W1:Y:S02]  /*0170*/  LDC R0, c[0x0][0x380] ;  /* 0x0000e000ff007b82 */ /* 0x000e640000000800 */
[----:B------:R-:W-:-:S06]  /*0180*/  IADD3 R19, PT, PT, -R19, RZ, RZ ;  /* 0x000000ff13137210 */ /* 0x000fcc0007ffe1ff */
[----:B------:R-:W2:Y:S01]  /*0190*/  LDC.64 R22, c[0x0][0x388] ;  /* 0x0000e200ff167b82 */ /* 0x000ea20000000a00 */
[----:B0-----:R-:W-:Y:S02]  /*01a0*/  ULEA UR4, UR6, UR4, 0x18 ;  /* 0x0000000406047291 */ /* 0x001fe4000f8ec0ff */
[----:B------:R-:W-:-:S04]  /*01b0*/  ULEA UR5, UR6, UR5, 0x18 ;  /* 0x0000000506057291 */ /* 0x000fc8000f8ec0ff */
[----:B------:R-:W-:Y:S02]  /*01c0*/  LEA R6, R5, UR4, 0x6 ;  /* 0x0000000405067c11 */ /* 0x000fe4000f8e30ff */
[C---:B------:R-:W-:Y:S02]  /*01d0*/  LEA R16, R7.reuse, UR5, 0x2 ;  /* 0x0000000507107c11 */ /* 0x040fe4000f8e10ff */
[----:B------:R-:W-:Y:S02]  /*01e0*/  LEA R20, R7, R6, 0x2 ;  /* 0x0000000607147211 */ /* 0x000fe400078e10ff */
[----:B------:R-:W-:-:S07]  /*01f0*/  LEA R21, R5, R16, 0x6 ;  /* 0x0000001005157211 */ /* 0x000fce00078e30ff */
.L_x_1:
[----:B-1----:R-:W-:Y:S01]  /*0200*/  MOV R4, R0 ;  /* 0x0000000000047202 */ /* 0x002fe20000000f00 */
[----:B------:R-:W-:Y:S01]  /*0210*/  HFMA2 R29, -RZ, RZ, 0, 0 ;  /* 0x00000000ff1d7431 */ /* 0x000fe200000001ff */
[----:B------:R-:W-:Y:S02]  /*0220*/  VIMNMX R9, PT, PT, R2, R5, !PT ;  /* 0x0000000502097248 */ /* 0x000fe40007fe0100 */
[-C--:B------:R-:W-:Y:S02]  /*0230*/  ISETP.GE.AND P0, PT, R7, R4.reuse, PT ;  /* 0x000000040700720c */ /* 0x080fe40003f06270 */
[-C--:B------:R-:W-:Y:S01]  /*0240*/  ISETP.GE.AND P1, PT, R9, R4.reuse, PT ;  /* 0x000000040900720c */ /* 0x080fe20003f26270 */
[----:B--2---:R-:W-:Y:S01]  /*0250*/  IMAD.WIDE R8, R18, 0x4, R22 ;  /* 0x0000000412087825 */ /* 0x004fe200078e0216 */
[----:B------:R-:W-:Y:S02]  /*0260*/  ISETP.GE.U32.OR P0, PT, R3, R4, P0 ;  /* 0x000000040300720c */ /* 0x000fe40000706470 */
[----:B------:R-:W-:-:S09]  /*0270*/  MOV R24, RZ ;  /* 0x000000ff00187202 */ /* 0x000fd20000000f00 */
[----:B------:R-:W0:Y:S02]  /*0280*/  @!P1 LDC.64 R10, c[0x0][0x390] ;  /* 0x0000e400ff0a9b82 */ /* 0x000e240000000a00 */
[----:B------:R-:W2:Y:S01]  /*0290*/  @!P0 LDG.E R29, desc[UR8][R8.64] ;  /* 0x00000008081d8981 */ /* 0x000ea2000c1e1900 */
[----:B0-----:R-:W-:-:S05]  /*02a0*/  @!P1 IMAD.WIDE R10, R17, 0x4, R10 ;  /* 0x00000004110a9825 */ /* 0x001fca00078e020a */
[----:B------:R-:W3:Y:S01]  /*02b0*/  @!P1 LDG.E R24, desc[UR8][R10.64] ;  /* 0x000000080a189981 */ /* 0x000ee2000c1e1900 */
[----:B------:R-:W-:-:S04]  /*02c0*/  IADD3 R19, PT, PT, R19, 0x1, RZ ;  /* 0x0000000113137810 */ /* 0x000fc80007ffe0ff */
[----:B------:R-:W-:Y:S02]  /*02d0*/  ISETP.NE.AND P0, PT, R19, RZ, PT ;  /* 0x000000ff1300720c */ /* 0x000fe40003f05270 */
[----:B------:R-:W-:Y:S02]  /*02e0*/  IADD3 R5, PT, PT, R5, 0x10, RZ ;  /* 0x0000001005057810 */ /* 0x000fe40007ffe0ff */
[----:B------:R-:W-:Y:S02]  /*02f0*/  IADD3 R18, PT, PT, R18, 0x10, RZ ;  /* 0x0000001012127810 */ /* 0x000fe40007ffe0ff */
[----:B------:R-:W-:Y:S02]  /*0300*/  IADD3 R7, PT, PT, R7, 0x10, RZ ;  /* 0x0000001007077810 */ /* 0x000fe40007ffe0ff */
[----:B------:R-:W-:Y:S01]  /*0310*/  LEA R17, R4, R17, 0x4 ;  /* 0x0000001104117211 */ /* 0x000fe200078e20ff */
[----:B--2---:R-:W-:Y:S04]  /*0320*/  STS [R20], R29 ;  /* 0x0000001d14007388 */ /* 0x004fe80000000800 */
[----:B---3--:R-:W-:Y:S01]  /*0330*/  STS [R21], R24 ;  /* 0x0000001815007388 */ /* 0x008fe20000000800 */
[----:B------:R-:W-:Y:S06]  /*0340*/  BAR.SYNC.DEFER_BLOCKING 0x0 ;  /* 0x0000000000007b1d */ /* 0x000fec0000010000 */
[----:B------:R-:W-:Y:S04]  /*0350*/  LDS R26, [R16] ;  /* 0x00000000101a7984 */ /* 0x000fe80000000800 */
[----:B------:R-:W0:Y:S04]  /*0360*/  LDS.128 R12, [R6] ;  /* 0x00000000060c7984 */ /* 0x000e280000000c00 */
[----:B------:R-:W1:Y:S04]  /*0370*/  LDS R28, [R16+0x40] ;  /* 0x00004000101c7984 */ /* 0x000e680000000800 */
[----:B------:R-:W2:Y:S04]  /*0380*/  LDS R27, [R16+0x80] ;  /* 0x00008000101b7984 */ /* 0x000ea80000000800 */
[----:B------:R-:W-:Y:S04]  /*0390*/  LDS.128 R8, [R6+0x10] ;  /* 0x0000100006087984 */ /* 0x000fe80000000c00 */
[----:B------:R-:W-:Y:S01]  /*03a0*/  LDS R24, [R16+0x140] ;  /* 0x0001400010187984 */ /* 0x000fe20000000800 */
[----:B0-----:R-:W-:-:S03]  /*03b0*/  FFMA R26, R12, R26, R25 ;  /* 0x0000001a0c1a7223 */ /* 0x001fc60000000019 */
[----:B------:R-:W0:Y:S01]  /*03c0*/  LDS R12, [R16+0xc0] ;  /* 0x0000c000100c7984 */ /* 0x000e220000000800 */
[----:B-1----:R-:W-:-:S03]  /*03d0*/  FFMA R26, R28, R13, R26 ;  /* 0x0000000d1c1a7223 */ /* 0x002fc6000000001a */
[----:B------:R-:W1:Y:S04]  /*03e0*/  LDS R13, [R16+0x100] ;  /* 0x00010000100d7984 */ /* 0x000e680000000800 */
[----:B------:R-:W3:Y:S01]  /*03f0*/  LDS R25, [R16+0x180] ;  /* 0x0001800010197984 */ /* 0x000ee20000000800 */
[----:B--2---:R-:W-:-:S04]  /*0400*/  FFMA R27, R27, R14, R26 ;  /* 0x0000000e1b1b7223 */ /* 0x004fc8000000001a */
[----:B0-----:R-:W-:Y:S02]  /*0410*/  FFMA R15, R12, R15, R27 ;  /* 0x0000000f0c0f7223 */ /* 0x001fe4000000001b */
[----:B------:R-:W-:Y:S02]  /*0420*/  LDS R27, [R16+0x200] ;  /* 0x00020000101b7984 */ /* 0x000fe40000000800 */
[----:B-1----:R-:W-:Y:S02]  /*0430*/  FFMA R13, R8, R13, R15 ;  /* 0x0000000d080d7223 */ /* 0x002fe4000000000f */
[----:B------:R-:W0:Y:S02]  /*0440*/  LDS R8, [R16+0x1c0] ;  /* 0x0001c00010087984 */ /* 0x000e240000000800 */
[----:B------:R-:W-:Y:S02]  /*0450*/  FFMA R26, R24, R9, R13 ;  /* 0x00000009181a7223 */ /* 0x000fe4000000000d */
[----:B------:R-:W1:Y:S04]  /*0460*/  LDS.128 R12, [R6+0x20] ;  /* 0x00002000060c7984 */ /* 0x000e680000000c00 */
[----:B------:R-:W2:Y:S01]  /*0470*/  LDS R24, [R16+0x240] ;  /* 0x0002400010187984 */ /* 0x000ea20000000800 */
[----:B---3--:R-:W-:-:S03]  /*0480*/  FFMA R9, R25, R10, R26 ;  /* 0x0000000a19097223 */ /* 0x008fc6000000001a */
[----:B------:R-:W3:Y:S01]  /*0490*/  LDS R25, [R16+0x280] ;  /* 0x0002800010197984 */ /* 0x000ee20000000800 */
[----:B0-----:R-:W-:-:S04]  /*04a0*/  FFMA R9, R8, R11, R9 ;  /* 0x0000000b08097223 */ /* 0x001fc80000000009 */
[----:B-1----:R-:W-:Y:S02]  /*04b0*/  FFMA R9, R12, R27, R9 ;  /* 0x0000001b0c097223 */ /* 0x002fe40000000009 */
[----:B------:R-:W0:Y:S02]  /*04c0*/  LDS R12, [R16+0x2c0] ;  /* 0x0002c000100c7984 */ /* 0x000e240000000800 */
[----:B--2---:R-:W-:Y:S02]  /*04d0*/  FFMA R24, R24, R13, R9 ;  /* 0x0000000d18187223 */ /* 0x004fe40000000009 */
[----:B------:R-:W-:Y:S04]  /*04e0*/  LDS R13, [R16+0x300] ;  /* 0x00030000100d7984 */ /* 0x000fe80000000800 */
[----:B------:R-:W1:Y:S01]  /*04f0*/  LDS.128 R8, [R6+0x30] ;  /* 0x0000300006087984 */ /* 0x000e620000000c00 */
[----:B---3--:R-:W-:-:S03]  /*0500*/  FFMA R25, R25, R14, R24 ;  /* 0x0000000e19197223 */ /* 0x008fc60000000018 */
[----:B------:R-:W2:Y:S04]  /*0510*/  LDS R27, [R16+0x340] ;  /* 0x00034000101b7984 */ /* 0x000ea80000000800 */
[----:B------:R-:W3:Y:S04]  /*0520*/  LDS R24, [R16+0x380] ;  /* 0x0003800010187984 */ /* 0x000ee80000000800 */
[----:B------:R-:W4:Y:S01]  /*0530*/  LDS R14, [R16+0x3c0] ;  /* 0x0003c000100e7984 */ /* 0x000f220000000800 */
[----:B0-----:R-:W-:-:S04]  /*0540*/  FFMA R15, R12, R15, R25 ;  /* 0x0000000f0c0f7223 */ /* 0x001fc80000000019 */
[----:B-1----:R-:W-:-:S04]  /*0550*/  FFMA R8, R8, R13, R15 ;  /* 0x0000000d08087223 */ /* 0x002fc8000000000f */
[----:B--2---:R-:W-:-:S04]  /*0560*/  FFMA R9, R27, R9, R8 ;  /* 0x000000091b097223 */ /* 0x004fc80000000008 */
[----:B---3--:R-:W-:-:S04]  /*0570*/  FFMA R9, R24, R10, R9 ;  /* 0x0000000a18097223 */ /* 0x008fc80000000009 */
[----:B----4-:R-:W-:Y:S01]  /*0580*/  FFMA R25, R14, R11, R9 ;  /* 0x0000000b0e197223 */ /* 0x010fe20000000009 */
[----:B------:R-:W-:Y:S06]  /*0590*/  BAR.SYNC.DEFER_BLOCKING 0x0 ;  /* 0x0000000000007b1d */ /* 0x000fec0000010000 */
[----:B------:R-:W-:Y:S05]  /*05a0*/  @P0 BRA `(.L_x_1) ;  /* 0xfffffffc00140947 */ /* 0x000fea000383ffff */
.L_x_0:
[----:B------:R-:W-:-:S04]  /*05b0*/  VIMNMX R5, PT, PT, R3, R2, !PT ;  /* 0x0000000203057248 */ /* 0x000fc80007fe0100 */
[----:B------:R-:W-:-:S13]  /*05c0*/  ISETP.GE.AND P0, PT, R5, R4, PT ;  /* 0x000000040500720c */ /* 0x000fda0003f06270 */
[----:B------:R-:W-:Y:S05]  /*05d0*/  @P0 EXIT ;  /* 0x000000000000094d */ /* 0x000fea0003800000 */
[----:B------:R-:W0:Y:S01]  /*05e0*/  LDC.64 R6, c[0x0][0x398] ;  /* 0x0000e600ff067b82 */ /* 0x000e220000000a00 */
[----:B------:R-:W-:-:S04]  /*05f0*/  IMAD R3, R3, R4, R2 ;  /* 0x0000000403037224 */ /* 0x000fc800078e0202 */
[----:B0-----:R-:W-:-:S05]  /*0600*/  IMAD.WIDE R2, R3, 0x4, R6 ;  /* 0x0000000403027825 */ /* 0x001fca00078e0206 */
[----:B------:R-:W-:Y:S01]  /*0610*/  STG.E desc[UR8][R2.64], R25 ;  /* 0x0000001902007986 */ /* 0x000fe2000c101908 */
[----:B------:R-:W-:Y:S05]  /*0620*/  EXIT ;  /* 0x000000000000794d */ /* 0x000fea0003800000 */
.L_x_2:
[----:B------:R-:W-:-:S00]  /*0630*/  BRA `(.L_x_2) ;  /* 0xfffffffc00fc7947 */ /* 0x000fc0000383ffff */
[----:B------:R-:W-:-:S00]  /*0640*/  NOP ;  /* 0x0000000000007918 */ /* 0x000fc00000000000 */
        /* <DEDUP_REMOVED lines=11> */
.L_x_8:


//--------------------- .text._Z16gpu_matmul_basiciPKfS0_Pf --------------------------
	.section	.text._Z16gpu_matmul_basiciPKfS0_Pf,"ax",@progbits
	.align	128
        .global         _Z16gpu_matmul_basiciPKfS0_Pf
        .type           _Z16gpu_matmul_basiciPKfS0_Pf,@function
        .size           _Z16gpu_matmul_basiciPKfS0_Pf,(.L_x_9 - _Z16gpu_matmul_basiciPKfS0_Pf)
        .other          _Z16gpu_matmul_basiciPKfS0_Pf,@"STO_CUDA_ENTRY STV_DEFAULT"
_Z16gpu_matmul_basiciPKfS0_Pf:
.text._Z16gpu_matmul_basiciPKfS0_Pf:
[----:B------:R-:W-:Y:S01]  /*0000*/  LDC R1, c[0x0][0x37c] ;  /* 0x0000df00ff017b82 */ /* 0x000fe20000000800 */
[----:B------:R-:W0:Y:S07]  /*0010*/  S2R R0, SR_TID.Y ;  /* 0x0000000000007919 */ /* 0x000e2e0000002200 */
[----:B------:R-:W0:Y:S01]  /*0020*/  S2UR UR4, SR_CTAID.Y ;  /* 0x00000000000479c3 */ /* 0x000e220000002600 */
[----:B------:R-:W1:Y:S01]  /*0030*/  LDCU UR20, c[0x0][0x380] ;  /* 0x00007000ff1477ac */ /* 0x000e620008000800 */
[----:B------:R-:W2:Y:S06]  /*0040*/  S2R R3, SR_TID.X ;  /* 0x0000000000037919 */ /* 0x000eac0000002100 */
[----:B------:R-:W0:Y:S08]  /*0050*/  LDC R13, c[0x0][0x364] ;  /* 0x0000d900ff0d7b82 */ /* 0x000e300000000800 */
[----:B------:R-:W2:Y:S08]  /*0060*/  S2UR UR5, SR_CTAID.X ;  /* 0x00000000000579c3 */ /* 0x000eb00000002500 */
[----:B------:R-:W2:Y:S01]  /*0070*/  LDC R2, c[0x0][0x360] ;  /* 0x0000d800ff027b82 */ /* 0x000ea20000000800 */
[----:B0-----:R-:W-:-:S02]  /*0080*/  IMAD R13, R13, UR4, R0 ;  /* 0x000000040d0d7c24 */ /* 0x001fc4000f8e0200 */
[----:B--2---:R-:W-:-:S05]  /*0090*/  IMAD R0, R2, UR5, R3 ;  /* 0x0000000502007c24 */ /* 0x004fca000f8e0203 */
[----:B------:R-:W-:-:S04]  /*00a0*/  VIMNMX R2, PT, PT, R13, R0, !PT ;  /* 0x000000000d027248 */ /* 0x000fc80007fe0100 */
[----:B-1----:R-:W-:-:S13]  /*00b0*/  ISETP.GE.AND P0, PT, R2, UR20, PT ;  /* 0x0000001402007c0c */ /* 0x002fda000bf06270 */
[----:B------:R-:W-:Y:S05]  /*00c0*/  @P0 EXIT ;  /* 0x000000000000094d */ /* 0x000fea0003800000 */
[----:B------:R-:W-:Y:S01]  /*00d0*/  UISETP.GE.U32.AND UP0, UPT, UR20, 0x8, UPT ;  /* 0x000000081400788c */ /* 0x000fe2000bf06070 */
[----:B------:R-:W-:Y:S02]  /*00e0*/  HFMA2 R12, -RZ, RZ, 0, 0 ;  /* 0x00000000ff0c7431 */ /* 0x000fe400000001ff */
[----:B------:R-:W-:Y:S01]  /*00f0*/  IMAD R13, R13, UR20, RZ ;  /* 0x000000140d0d7c24 */ /* 0x000fe2000f8e02ff */
[----:B------:R-:W-:Y:S01]  /*0100*/  UMOV UR4, URZ ;  /* 0x000000ff00047c82 */ /* 0x000fe20008000000 */
[----:B------:R-:W0:Y:S04]  /*0110*/  LDCU.64 UR18, c[0x0][0x358] ;  /* 0x00006b00ff1277ac */ /* 0x000e280008000a00 */
[----:B------:R-:W-:Y:S05]  /*0120*/  BRA.U !UP0, `(.L_x_3) ;  /* 0x0000000508007547 */ /* 0x000fea000b800000 */
[----:B------:R-:W1:Y:S01]  /*0130*/  LDC.64 R2, c[0x0][0x388] ;  /* 0x0000e200ff027b82 */ /* 0x000e620000000a00 */
[----:B------:R-:W2:Y:S01]  /*0140*/  LDCU.64 UR22, c[0x0][0x390] ;  /* 0x00007200ff1677ac */ /* 0x000ea20008000a00 */
[----:B------:R-:W-:Y:S02]  /*0150*/  MOV R12, RZ ;  /* 0x000000ff000c7202 */ /* 0x000fe40000000f00 */
[----:B------:R-:W-:Y:S01]  /*0160*/  MOV R14, R0 ;  /* 0x00000000000e7202 */ /* 0x000fe20000000f00 */
[----:B------:R-:W-:-:S04]  /*0170*/  ULOP3.LUT UR4, UR20, 0x7ffffff8, URZ, 0xc0, !UPT ;  /* 0x7ffffff814047892 */ /* 0x000fc8000f8ec0ff */
[----:B------:R-:W-:Y:S02]  /*0180*/  UIADD3 UR5, UPT, UPT, -UR4, URZ, URZ ;  /* 0x000000ff04057290 */ /* 0x000fe4000fffe1ff */
[----:B--2---:R-:W-:Y:S02]  /*0190*/  UIMAD.WIDE UR6, UR20, 0x8, UR22 ;  /* 0x00000008140678a5 */ /* 0x004fe4000f8e0216 */
[----:B------:R-:W-:Y:S02]  /*01a0*/  UIMAD.WIDE UR8, UR20, 0xc, UR22 ;  /* 0x0000000c140878a5 */ /* 0x000fe4000f8e0216 */
[----:B------:R-:W-:Y:S01]  /*01b0*/  UIMAD.WIDE UR10, UR20, 0x10, UR22 ;  /* 0x00000010140a78a5 */ /* 0x000fe2000f8e0216 */
[----:B-1----:R-:W-:Y:S01]  /*01c0*/  IMAD.WIDE.U32 R2, R13, 0x4, R2 ;  /* 0x000000040d027825 */ /* 0x002fe200078e0002 */
[----:B------:R-:W-:Y:S02]  /*01d0*/  UIMAD.WIDE UR12, UR20, 0x14, UR22 ;  /* 0x00000014140c78a5 */ /* 0x000fe4000f8e0216 */
[----:B------:R-:W-:Y:S01]  /*01e0*/  UIMAD.WIDE UR14, UR20, 0x18, UR22 ;  /* 0x00000018140e78a5 */ /* 0x000fe2000f8e0216 */
[----:B------:R-:W-:Y:S01]  /*01f0*/  IADD3 R2, P0, PT, R2, 0x10, RZ ;  /* 0x0000001002027810 */ /* 0x000fe20007f1e0ff */
[----:B------:R-:W-:-:S03]  /*0200*/  UIMAD.WIDE UR16, UR20, 0x1c, UR22 ;  /* 0x0000001c141078a5 */ /* 0x000fc6000f8e0216 */
[----:B------:R-:W-:-:S09]  /*0210*/  IADD3.X R3, PT, PT, RZ, R3, RZ, P0, !PT ;  /* 0x00000003ff037210 */ /* 0x000fd200007fe4ff */
.L_x_4:
[----:B------:R-:W-:Y:S01]  /*0220*/  UIMAD.WIDE UR24, UR20, 0x4, UR22 ;  /* 0x00000004141878a5 */ /* 0x000fe2000f8e0216 */
[----:B------:R-:W-:Y:S01]  /*0230*/  MOV R23, 0x4 ;  /* 0x0000000400177802 */ /* 0x000fe20000000f00 */
[----:B------:R-:W-:Y:S01]  /*0240*/  HFMA2 R25, -RZ, RZ, 0, 2.384185791015625e-07 ;  /* 0x00000004ff197431 */ /* 0x000fe200000001ff */
[----:B0-----:R-:W2:Y:S03]  /*0250*/  LDG.E R21, desc[UR18][R2.64+-0x10] ;  /* 0xfffff01202157981 */ /* 0x001ea6000c1e1900 */
[----:B------:R-:W-:Y:S01]  /*0260*/  IMAD.WIDE R22, R14, R23, UR22 ;  /* 0x000000160e167e25 */ /* 0x000fe2000f8e0217 */
[----:B------:R-:W-:Y:S01]  /*0270*/  MOV R8, UR24 ;  /* 0x0000001800087c02 */ /* 0x000fe20008000f00 */
[----:B------:R-:W3:Y:S01]  /*0280*/  LDG.E R19, desc[UR18][R2.64+-0xc] ;  /* 0xfffff41202137981 */ /* 0x000ee2000c1e1900 */
[----:B------:R-:W-:-:S03]  /*0290*/  MOV R9, UR25 ;  /* 0x0000001900097c02 */ /* 0x000fc60008000f00 */
[----:B------:R-:W2:Y:S01]  /*02a0*/  LDG.E R22, desc[UR18][R22.64] ;  /* 0x0000001216167981 */ /* 0x000ea2000c1e1900 */
[----:B------:R-:W-:Y:S02]  /*02b0*/  IMAD.MOV.U32 R11, RZ, RZ, 0x4 ;  /* 0x00000004ff0b7424 */ /* 0x000fe400078e00ff */
[----:B------:R-:W-:-:S04]  /*02c0*/  IMAD.WIDE R8, R14, 0x4, R8 ;  /* 0x000000040e087825 */ /* 0x000fc800078e0208 */
[----:B------:R-:W-:Y:S01]  /*02d0*/  HFMA2 R7, -RZ, RZ, 0, 2.384185791015625e-07 ;  /* 0x00000004ff077431 */ /* 0x000fe200000001ff */
[----:B------:R-:W-:Y:S01]  /*02e0*/  MOV R5, 0x4 ;  /* 0x0000000400057802 */ /* 0x000fe20000000f00 */
[----:B------:R-:W4:Y:S01]  /*02f0*/  LDG.E R17, desc[UR18][R2.64+-0x8] ;  /* 0xfffff81202117981 */ /* 0x000f22000c1e1900 */
[----:B------:R-:W-:-:S03]  /*0300*/  IMAD.WIDE R24, R14, R25, UR6 ;  /* 0x000000060e187e25 */ /* 0x000fc6000f8e0219 */
[----:B------:R0:W3:Y:S01]  /*0310*/  LDG.E R20, desc[UR18][R8.64] ;  /* 0x0000001208147981 */ /* 0x0000e2000c1e1900 */
[----:B------:R-:W-:-:S03]  /*0320*/  IMAD.WIDE R10, R14, R11, UR8 ;  /* 0x000000080e0a7e25 */ /* 0x000fc6000f8e020b */
[----:B------:R-:W4:Y:S01]  /*0330*/  LDG.E R18, desc[UR18][R24.64] ;  /* 0x0000001218127981 */ /* 0x000f22000c1e1900 */
[----:B------:R-:W-:-:S04]  /*0340*/  IMAD.WIDE R4, R14, R5, UR10 ;  /* 0x0000000a0e047e25 */ /* 0x000fc8000f8e0205 */
[----:B------:R-:W-:Y:S01]  /*0350*/  HFMA2 R27, -RZ, RZ, 0, 2.384185791015625e-07 ;  /* 0x00000004ff1b7431 */ /* 0x000fe200000001ff */
[----:B------:R1:W5:Y:S01]  /*0360*/  LDG.E R16, desc[UR18][R10.64] ;  /* 0x000000120a107981 */ /* 0x000362000c1e1900 */
[C---:B------:R-:W-:Y:S01]  /*0370*/  IMAD.WIDE R6, R14.reuse, R7, UR12 ;  /* 0x0000000c0e067e25 */ /* 0x040fe2000f8e0207 */
[----:B0-----:R-:W-:Y:S02]  /*0380*/  MOV R9, 0x4 ;  /* 0x0000000400097802 */ /* 0x001fe40000000f00 */
[----:B------:R-:W5:Y:S04]  /*0390*/  LDG.E R15, desc[UR18][R2.64+-0x4] ;  /* 0xfffffc12020f7981 */ /* 0x000f68000c1e1900 */
[----:B------:R0:W5:Y:S01]  /*03a0*/  LDG.E R4, desc[UR18][R4.64] ;  /* 0x0000001204047981 */ /* 0x000162000c1e1900 */
[----:B------:R-:W-:-:S03]  /*03b0*/  IMAD.WIDE R8, R14, R9, UR14 ;  /* 0x0000000e0e087e25 */ /* 0x000fc6000f8e0209 */
[----:B------:R-:W5:Y:S01]  /*03c0*/  LDG.E R23, desc[UR18][R2.64] ;  /* 0x0000001202177981 */ /* 0x000f62000c1e1900 */
[----:B-1----:R-:W-:-:S03]  /*03d0*/  IMAD.WIDE R10, R14, R27, UR16 ;  /* 0x000000100e0a7e25 */ /* 0x002fc6000f8e021b */
[----:B------:R-:W5:Y:S04]  /*03e0*/  LDG.E R7, desc[UR18][R6.64] ;  /* 0x0000001206077981 */ /* 0x000f68000c1e1900 */
[----:B------:R-:W5:Y:S04]  /*03f0*/  LDG.E R24, desc[UR18][R2.64+0x4] ;  /* 0x0000041202187981 */ /* 0x000f68000c1e1900 */
[----:B------:R-:W5:Y:S04]  /*0400*/  LDG.E R8, desc[UR18][R8.64] ;  /* 0x0000001208087981 */ /* 0x000f68000c1e1900 */
[----:B------:R-:W5:Y:S04]  /*0410*/  LDG.E R25, desc[UR18][R2.64+0x8] ;  /* 0x0000081202197981 */ /* 0x000f68000c1e1900 */
[----:B------:R-:W5:Y:S04]  /*0420*/  LDG.E R10, desc[UR18][R10.64] ;  /* 0x000000120a0a7981 */ /* 0x000f68000c1e1900 */
[----:B------:R1:W5:Y:S01]  /*0430*/  LDG.E R27, desc[UR18][R2.64+0xc] ;  /* 0x00000c12021b7981 */ /* 0x000362000c1e1900 */
[----:B------:R-:W-:-:S04]  /*0440*/  UIADD3 UR5, UPT, UPT, UR5, 0x8, URZ ;  /* 0x0000000805057890 */ /* 0x000fc8000fffe0ff */
[----:B------:R-:W-:Y:S01]  /*0450*/  UISETP.NE.AND UP0, UPT, UR5, URZ, UPT ;  /* 0x000000ff0500728c */ /* 0x000fe2000bf05270 */
[----:B0-----:R-:W-:Y:S02]  /*0460*/  MOV R5, UR20 ;  /* 0x0000001400057c02 */ /* 0x001fe40008000f00 */
[----:B-1----:R-:W-:-:S03]  /*0470*/  IADD3 R2, P0, PT, R2, 0x20, RZ ;  /* 0x0000002002027810 */ /* 0x002fc60007f1e0ff */
[----:B------:R-:W-:Y:S01]  /*0480*/  IMAD R14, R5, 0x8, R14 ;  /* 0x00000008050e7824 */ /* 0x000fe200078e020e */
[----:B------:R-:W-:Y:S01]  /*0490*/  IADD3.X R3, PT, PT, RZ, R3, RZ, P0, !PT ;  /* 0x00000003ff037210 */ /* 0x000fe200007fe4ff */
[----:B--2---:R-:W-:-:S04]  /*04a0*/  FFMA R22, R21, R22, R12 ;  /* 0x0000001615167223 */ /* 0x004fc8000000000c */
[----:B---3--:R-:W-:-:S04]  /*04b0*/  FFMA R20, R19, R20, R22 ;  /* 0x0000001413147223 */ /* 0x008fc80000000016 */
[----:B----4-:R-:W-:-:S04]  /*04c0*/  FFMA R18, R17, R18, R20 ;  /* 0x0000001211127223 */ /* 0x010fc80000000014 */
[----:B-----5:R-:W-:-:S04]  /*04d0*/  FFMA R16, R15, R16, R18 ;  /* 0x000000100f107223 */ /* 0x020fc80000000012 */
[----:B------:R-:W-:-:S04]  /*04e0*/  FFMA R23, R23, R4, R16 ;  /* 0x0000000417177223 */ /* 0x000fc80000000010 */
[----:B------:R-:W-:-:S04]  /*04f0*/  FFMA R24, R24, R7, R23 ;  /* 0x0000000718187223 */ /* 0x000fc80000000017 */
[----:B------:R-:W-:-:S04]  /*0500*/  FFMA R8, R25, R8, R24 ;  /* 0x0000000819087223 */ /* 0x000fc80000000018 */
[----:B------:R-:W-:Y:S01]  /*0510*/  FFMA R12, R27, R10, R8 ;  /* 0x0000000a1b0c7223 */ /* 0x000fe20000000008 */
[----:B------:R-:W-:Y:S06]  /*0520*/  BRA.U UP0, `(.L_x_4) ;  /* 0xfffffffd003c7547 */ /* 0x000fec000b83ffff */
.L_x_3:
[----:B------:R-:W-:-:S04]  /*0530*/  ULOP3.LUT UR6, UR20, 0x7, URZ, 0xc0, !UPT ;  /* 0x0000000714067892 */ /* 0x000fc8000f8ec0ff */
[----:B------:R-:W-:-:S09]  /*0540*/  UISETP.NE.AND UP0, UPT, UR6, URZ, UPT ;  /* 0x000000ff0600728c */ /* 0x000fd2000bf05270 */
[----:B------:R-:W-:Y:S05]  /*0550*/  BRA.U !UP0, `(.L_x_5) ;  /* 0x0000000508407547 */ /* 0x000fea000b800000 */
[----:B------:R-:W-:Y:S02]  /*0560*/  UISETP.GE.U32.AND UP0, UPT, UR6, 0x4, UPT ;  /* 0x000000040600788c */ /* 0x000fe4000bf06070 */
[----:B------:R-:W-:-:S04]  /*0570*/  ULOP3.LUT UR5, UR20, 0x3, URZ, 0xc0, !UPT ;  /* 0x0000000314057892 */ /* 0x000fc8000f8ec0ff */
[----:B------:R-:W-:-:S03]  /*0580*/  UISETP.NE.AND UP1, UPT, UR5, URZ, UPT ;  /* 0x000000ff0500728c */ /* 0x000fc6000bf25270 */
[----:B------:R-:W-:Y:S08]  /*0590*/  BRA.U !UP0, `(.L_x_6) ;  /* 0x00000001087c7547 */ /* 0x000ff0000b800000 */
[----:B------:R-:W1:Y:S01]  /*05a0*/  LDC.64 R6, c[0x0][0x390] ;  /* 0x0000e400ff067b82 */ /* 0x000e620000000a00 */
[----:B------:R-:W2:Y:S01]  /*05b0*/  LDCU.64 UR6, c[0x0][0x388] ;  /* 0x00007100ff0677ac */ /* 0x000ea20008000a00 */
[----:B------:R-:W-:Y:S02]  /*05c0*/  MOV R9, UR4 ;  /* 0x0000000400097c02 */ /* 0x000fe40008000f00 */
[C---:B------:R-:W-:Y:S02]  /*05d0*/  IADD3 R3, PT, PT, R13.reuse, UR4, RZ ;  /* 0x000000040d037c10 */ /* 0x040fe4000fffe0ff */
[----:B------:R-:W-:Y:S01]  /*05e0*/  IADD3 R10, P0, PT, R13, UR4, RZ ;  /* 0x000000040d0a7c10 */ /* 0x000fe2000ff1e0ff */
[----:B------:R-:W-:Y:S01]  /*05f0*/  IMAD R9, R9, UR20, R0 ;  /* 0x0000001409097c24 */ /* 0x000fe2000f8e0200 */
[----:B------:R-:W3:Y:S01]  /*0600*/  LDC.64 R4, c[0x0][0x388] ;  /* 0x0000e200ff047b82 */ /* 0x000ee20000000a00 */
[----:B------:R-:W-:Y:S02]  /*0610*/  MOV R11, UR20 ;  /* 0x00000014000b7c02 */ /* 0x000fe40008000f00 */
[----:B------:R-:W-:Y:S01]  /*0620*/  MOV R15, UR20 ;  /* 0x00000014000f7c02 */ /* 0x000fe20008000f00 */
[----:B-1----:R-:W-:Y:S01]  /*0630*/  IMAD.WIDE R6, R9, 0x4, R6 ;  /* 0x0000000409067825 */ /* 0x002fe200078e0206 */
[----:B------:R-:W-:-:S05]  /*0640*/  MOV R9, UR20 ;  /* 0x0000001400097c02 */ /* 0x000fca0008000f00 */
[----:B------:R-:W-:Y:S02]  /*0650*/  IMAD.WIDE R8, R9, 0x4, R6 ;  /* 0x0000000409087825 */ /* 0x000fe400078e0206 */
[----:B0-----:R-:W4:Y:S02]  /*0660*/  LDG.E R6, desc[UR18][R6.64] ;  /* 0x0000001206067981 */ /* 0x001f24000c1e1900 */
[----:B---3--:R-:W-:Y:S01]  /*0670*/  IMAD.WIDE.U32 R4, R3, 0x4, R4 ;  /* 0x0000000403047825 */ /* 0x008fe200078e0004 */
[----:B------:R-:W-:Y:S01]  /*0680*/  IADD3.X R3, PT, PT, RZ, RZ, RZ, P0, !PT ;  /* 0x000000ffff037210 */ /* 0x000fe200007fe4ff */
[----:B------:R-:W3:Y:S01]  /*0690*/  LDG.E R17, desc[UR18][R8.64] ;  /* 0x0000001208117981 */ /* 0x000ee2000c1e1900 */
[----:B--2---:R-:W-:-:S03]  /*06a0*/  LEA R2, P0, R10, UR6, 0x2 ;  /* 0x000000060a027c11 */ /* 0x004fc6000f8010ff */
[----:B------:R-:W4:Y:S01]  /*06b0*/  LDG.E R5, desc[UR18][R4.64] ;  /* 0x0000001204057981 */ /* 0x000f22000c1e1900 */
[----:B------:R-:W-:Y:S01]  /*06c0*/  LEA.HI.X R3, R10, UR7, R3, 0x2, P0 ;  /* 0x000000070a037c11 */ /* 0x000fe200080f1403 */
[----:B------:R-:W-:-:S04]  /*06d0*/  IMAD.WIDE R10, R11, 0x4, R8 ;  /* 0x000000040b0a7825 */ /* 0x000fc800078e0208 */
[----:B------:R-:W3:Y:S01]  /*06e0*/  LDG.E R16, desc[UR18][R2.64+0x4] ;  /* 0x0000041202107981 */ /* 0x000ee2000c1e1900 */
[----:B------:R-:W-:-:S03]  /*06f0*/  IMAD.WIDE R14, R15, 0x4, R10 ;  /* 0x000000040f0e7825 */ /* 0x000fc600078e020a */
[----:B------:R-:W2:Y:S04]  /*0700*/  LDG.E R19, desc[UR18][R10.64] ;  /* 0x000000120a137981 */ /* 0x000ea8000c1e1900 */
[----:B------:R-:W2:Y:S04]  /*0710*/  LDG.E R18, desc[UR18][R2.64+0x8] ;  /* 0x0000081202127981 */ /* 0x000ea8000c1e1900 */
[----:B------:R-:W5:Y:S04]  /*0720*/  LDG.E R20, desc[UR18][R2.64+0xc] ;  /* 0x00000c1202147981 */ /* 0x000f68000c1e1900 */
[----:B------:R-:W5:Y:S01]  /*0730*/  LDG.E R14, desc[UR18][R14.64] ;  /* 0x000000120e0e7981 */ /* 0x000f62000c1e1900 */
[----:B------:R-:W-:Y:S01]  /*0740*/  UIADD3 UR4, UPT, UPT, UR4, 0x4, URZ ;  /* 0x0000000404047890 */ /* 0x000fe2000fffe0ff */
[----:B----4-:R-:W-:-:S04]  /*0750*/  FFMA R5, R5, R6, R12 ;  /* 0x0000000605057223 */ /* 0x010fc8000000000c */
[----:B---3--:R-:W-:-:S04]  /*0760*/  FFMA R5, R16, R17, R5 ;  /* 0x0000001110057223 */ /* 0x008fc80000000005 */
[----:B--2---:R-:W-:-:S04]  /*0770*/  FFMA R5, R18, R19, R5 ;  /* 0x0000001312057223 */ /* 0x004fc80000000005 */
[----:B-----5:R-:W-:-:S07]  /*0780*/  FFMA R12, R20, R14, R5 ;  /* 0x0000000e140c7223 */ /* 0x020fce0000000005 */
.L_x_6:
[----:B------:R-:W-:Y:S05]  /*0790*/  BRA.U !UP1, `(.L_x_5) ;  /* 0x0000000109b07547 */ /* 0x000fea000b800000 */
[----:B------:R-:W-:Y:S01]  /*07a0*/  UISETP.NE.AND UP0, UPT, UR5, 0x1, UPT ;  /* 0x000000010500788c */ /* 0x000fe2000bf05270 */
[----:B------:R-:W-:Y:S01]  /*07b0*/  MOV R7, UR4 ;  /* 0x0000000400077c02 */ /* 0x000fe20008000f00 */
[----:B------:R-:W-:Y:S02]  /*07c0*/  ULOP3.LUT UR5, UR20, 0x1, URZ, 0xc0, !UPT ;  /* 0x0000000114057892 */ /* 0x000fe4000f8ec0ff */
[----:B------:R-:W-:Y:S02]  /*07d0*/  IMAD.U32 R15, RZ, RZ, UR20 ;  /* 0x00000014ff0f7e24 */ /* 0x000fe4000f8e00ff */
[----:B------:R-:W-:Y:S01]  /*07e0*/  UISETP.NE.U32.AND UP1, UPT, UR5, 0x1, UPT ;  /* 0x000000010500788c */ /* 0x000fe2000bf25070 */
[----:B------:R-:W-:-:S04]  /*07f0*/  PLOP3.LUT P1, PT, PT, PT, UP0, 0x80, 0x8 ;  /* 0x000000000008781c */ /* 0x000fc80003f2f008 */
[----:B------:R-:W1:Y:S01]  /*0800*/  @UP0 LDCU.64 UR6, c[0x0][0x388] ;  /* 0x00007100ff0607ac */ /* 0x000e620008000a00 */
[----:B------:R-:W-:Y:S01]  /*0810*/  PLOP3.LUT P0, PT, PT, PT, UP1, 0x80, 0x8 ;  /* 0x000000000008781c */ /* 0x000fe20003f0f018 */
[----:B------:R-:W2:Y:S01]  /*0820*/  @UP0 LDCU.64 UR8, c[0x0][0x390] ;  /* 0x00007200ff0807ac */ /* 0x000ea20008000a00 */
[----:B------:R-:W3:Y:S06]  /*0830*/  @UP0 LDCU.64 UR10, c[0x0][0x388] ;  /* 0x00007100ff0a07ac */ /* 0x000eec0008000a00 */
[C---:B------:R-:W-:Y:S01]  /*0840*/  @P1 VIADD R3, R13.reuse, UR4 ;  /* 0x000000040d031c36 */ /* 0x040fe20008000000 */
[----:B------:R-:W-:Y:S01]  /*0850*/  @P1 IADD3 R6, P2, PT, R13, UR4, RZ ;  /* 0x000000040d061c10 */ /* 0x000fe2000ff5e0ff */
[----:B------:R-:W4:Y:S01]  /*0860*/  @!UP1 LDCU.64 UR12, c[0x0][0x388] ;  /* 0x00007100ff0c97ac */ /* 0x000f220008000a00 */
[----:B------:R-:W-:Y:S01]  /*0870*/  @UP0 UIADD3 UR4, UPT, UPT, UR4, 0x2, URZ ;  /* 0x0000000204040890 */ /* 0x000fe2000fffe0ff */
[----:B-1----:R-:W-:-:S02]  /*0880*/  MOV R10, UR6 ;  /* 0x00000006000a7c02 */ /* 0x002fc40008000f00 */
[----:B------:R-:W-:Y:S01]  /*0890*/  MOV R11, UR7 ;  /* 0x00000007000b7c02 */ /* 0x000fe20008000f00 */
[----:B------:R-:W1:Y:S01]  /*08a0*/  @!UP1 LDCU.64 UR6, c[0x0][0x390] ;  /* 0x00007200ff0697ac */ /* 0x000e620008000a00 */
[----:B--2---:R-:W-:Y:S02]  /*08b0*/  MOV R4, UR8 ;  /* 0x0000000800047c02 */ /* 0x004fe40008000f00 */
[----:B------:R-:W-:Y:S01]  /*08c0*/  MOV R5, UR9 ;  /* 0x0000000900057c02 */ /* 0x000fe20008000f00 */
[----:B------:R-:W-:-:S04]  /*08d0*/  @P1 IMAD.WIDE.U32 R10, R3, 0x4, R10 ;  /* 0x00000004030a1825 */ /* 0x000fc800078e000a */
[----:B------:R-:W-:Y:S01]  /*08e0*/  @P1 IMAD R3, R7, UR20, R0 ;  /* 0x0000001407031c24 */ /* 0x000fe2000f8e0200 */
[----:B------:R-:W-:Y:S01]  /*08f0*/  @P1 IADD3.X R7, PT, PT, RZ, RZ, RZ, P2, !PT ;  /* 0x000000ffff071210 */ /* 0x000fe200017fe4ff */
[----:B0-----:R-:W2:Y:S01]  /*0900*/  @P1 LDG.E R11, desc[UR18][R10.64] ;  /* 0x000000120a0b1981 */ /* 0x001ea2000c1e1900 */
[C---:B---3--:R-:W-:Y:S01]  /*0910*/  @P1 LEA R2, P2, R6.reuse, UR10, 0x2 ;  /* 0x0000000a06021c11 */ /* 0x048fe2000f8410ff */
[----:B------:R-:W-:Y:S01]  /*0920*/  @P1 IMAD.WIDE R4, R3, 0x4, R4 ;  /* 0x0000000403041825 */ /* 0x000fe200078e0204 */
[----:B------:R-:W-:Y:S02]  /*0930*/  MOV R19, UR4 ;  /* 0x0000000400137c02 */ /* 0x000fe40008000f00 */
[----:B------:R-:W-:Y:S02]  /*0940*/  @P1 LEA.HI.X R3, R6, UR11, R7, 0x2, P2 ;  /* 0x0000000b06031c11 */ /* 0x000fe400090f1407 */
[----:B----4-:R-:W-:Y:S01]  /*0950*/  MOV R6, UR12 ;  /* 0x0000000c00067c02 */ /* 0x010fe20008000f00 */
[----:B------:R-:W-:Y:S01]  /*0960*/  @P1 IMAD.WIDE R14, R15, 0x4, R4 ;  /* 0x000000040f0e1825 */ /* 0x000fe200078e0204 */
[----:B------:R-:W-:Y:S01]  /*0970*/  MOV R7, UR13 ;  /* 0x0000000d00077c02 */ /* 0x000fe20008000f00 */
[----:B------:R-:W2:Y:S01]  /*0980*/  @P1 LDG.E R4, desc[UR18][R4.64] ;  /* 0x0000001204041981 */ /* 0x000ea2000c1e1900 */
[----:B------:R-:W-:Y:S01]  /*0990*/  @!P0 IADD3 R17, PT, PT, R13, UR4, RZ ;  /* 0x000000040d118c10 */ /* 0x000fe2000fffe0ff */
[----:B------:R-:W-:Y:S01]  /*09a0*/  @!P0 IMAD R19, R19, UR20, R0 ;  /* 0x0000001413138c24 */ /* 0x000fe2000f8e0200 */
[----:B-1----:R-:W-:Y:S01]  /*09b0*/  MOV R8, UR6 ;  /* 0x0000000600087c02 */ /* 0x002fe20008000f00 */
[----:B------:R-:W3:Y:S01]  /*09c0*/  @P1 LDG.E R14, desc[UR18][R14.64] ;  /* 0x000000120e0e1981 */ /* 0x000ee2000c1e1900 */
[----:B------:R-:W-:Y:S01]  /*09d0*/  MOV R9, UR7 ;  /* 0x0000000700097c02 */ /* 0x000fe20008000f00 */
[----:B------:R-:W-:-:S02]  /*09e0*/  @!P0 IMAD.WIDE.U32 R6, R17, 0x4, R6 ;  /* 0x0000000411068825 */ /* 0x000fc400078e0006 */
[----:B------:R-:W3:Y:S02]  /*09f0*/  @P1 LDG.E R2, desc[UR18][R2.64+0x4] ;  /* 0x0000041202021981 */ /* 0x000ee4000c1e1900 */
[----:B------:R-:W-:Y:S02]  /*0a00*/  @!P0 IMAD.WIDE R8, R19, 0x4, R8 ;  /* 0x0000000413088825 */ /* 0x000fe400078e0208 */
[----:B------:R-:W4:Y:S04]  /*0a10*/  @!P0 LDG.E R7, desc[UR18][R6.64] ;  /* 0x0000001206078981 */ /* 0x000f28000c1e1900 */
[----:B------:R-:W4:Y:S01]  /*0a20*/  @!P0 LDG.E R8, desc[UR18][R8.64] ;  /* 0x0000001208088981 */ /* 0x000f22000c1e1900 */
[----:B--2---:R-:W-:-:S04]  /*0a30*/  @P1 FFMA R11, R11, R4, R12 ;  /* 0x000000040b0b1223 */ /* 0x004fc8000000000c */
[----:B---3--:R-:W-:-:S04]  /*0a40*/  @P1 FFMA R12, R2, R14, R11 ;  /* 0x0000000e020c1223 */ /* 0x008fc8000000000b */
[----:B----4-:R-:W-:-:S07]  /*0a50*/  @!P0 FFMA R12, R7, R8, R12 ;  /* 0x00000008070c8223 */ /* 0x010fce000000000c */
.L_x_5:
[----:B------:R-:W1:Y:S01]  /*0a60*/  LDC.64 R2, c[0x0][0x398] ;  /* 0x0000e600ff027b82 */ /* 0x000e620000000a00 */
[----:B------:R-:W-:-:S05]  /*0a70*/  IADD3 R13, PT, PT, R0, R13, RZ ;  /* 0x0000000d000d7210 */ /* 0x000fca0007ffe0ff */
[----:B-1----:R-:W-:-:S05]  /*0a80*/  IMAD.WIDE R2, R13, 0x4, R2 ;  /* 0x000000040d027825 */ /* 0x002fca00078e0202 */
[----:B0-----:R-:W-:Y:S01]  /*0a90*/  STG.E desc[UR18][R2.64], R12 ;  /* 0x0000000c02007986 */ /* 0x001fe2000c101912 */
[----:B------:R-:W-:Y:S05]  /*0aa0*/  EXIT ;  /* 0x000000000000794d */ /* 0x000fea0003800000 */
.L_x_7:
        /* <DEDUP_REMOVED lines=13> */
.L_x_9:


//--------------------- .nv.shared._Z17gpu_matmul_sharediPKfS0_Pf --------------------------
	.section	.nv.shared._Z17gpu_matmul_sharediPKfS0_Pf,"aw",@nobits
	.sectionflags	@""
	.align	4
.nv.shared._Z17gpu_matmul_sharediPKfS0_Pf:
	.zero		3072


//--------------------- .nv.shared.reserved.0     --------------------------
	.section	.nv.shared.reserved.0,"aw",@nobits
	.weak		__nv_reservedSMEM_offset_0_alias
	.size		__nv_reservedSMEM_offset_0_alias, 0, 64
	.other		__nv_reservedSMEM_offset_0_alias,@"STO_CUDA_RESERVED_SHARED STV_DEFAULT"
__nv_reservedSMEM_offset_0_alias:
	.zero		0
	.zero		64


//--------------------- .nv.constant0._Z17gpu_matmul_sharediPKfS0_Pf --------------------------
	.section	.nv.constant0._Z17gpu_matmul_sharediPKfS0_Pf,"a",@progbits
	.sectionflags	@""
	.align	4
.nv.constant0._Z17gpu_matmul_sharediPKfS0_Pf:
	.zero		928


//--------------------- .nv.constant0._Z16gpu_matmul_basiciPKfS0_Pf --------------------------
	.section	.nv.constant0._Z16gpu_matmul_basiciPKfS0_Pf,"a",@progbits
	.sectionflags	@""
	.align	4
.nv.constant0._Z16gpu_matmul_basiciPKfS0_Pf:
	.zero		928


//--------------------- SYMBOLS --------------------------

	.type		.nv.reservedSmem.offset0,@object
	.size		.nv.reservedSmem.offset0,0x4
	.type		.nv.reservedSmem.cap,@object
	.size		.nv.reservedSmem.cap,0x4
